//
// Generated by NVIDIA NVVM Compiler
//
// Compiler Build ID: CL-36424714
// Cuda compilation tools, release 13.0, V13.0.88
// Based on NVVM 20.0.0
//

.version 9.0
.target sm_100
.address_size 64

	// .globl	_Z12reverseArrayPiS_

.visible .entry _Z12reverseArrayPiS_(
	.param .u64 .ptr .align 1 _Z12reverseArrayPiS__param_0,
	.param .u64 .ptr .align 1 _Z12reverseArrayPiS__param_1
)
{


	ret;

}
	// .globl	_Z19reverseArray_sharedPiS_
.visible .entry _Z19reverseArray_sharedPiS_(
	.param .u64 .ptr .align 1 _Z19reverseArray_sharedPiS__param_0,
	.param .u64 .ptr .align 1 _Z19reverseArray_sharedPiS__param_1
)
{


	ret;

}


// ===== COMPILED SASS (sm_100) =====

	.target	sm_100

	.elftype	@"ET_EXEC"


//--------------------- .note.nv.tkinfo           --------------------------
	.section	.note.nv.tkinfo,"",@"SHT_NOTE"
	.sectionflags	@"SHF_NOTE_NV_TKINFO"
	.tkinfo
        /*0018*/ 	.word	0x00000002
        /*0030*/ 	.string	""
        /*0030*/ 	.string	"ptxas"
        /*0030*/ 	.string	"Cuda compilation tools, release 13.0, V13.0.88"
        /*0030*/ 	.string	"Build cuda_13.0.r13.0/compiler.36424714_0"
        /*0030*/ 	.string	"-arch sm_100 -m 64 "



//--------------------- .note.nv.cuinfo           --------------------------
	.section	.note.nv.cuinfo,"",@"SHT_NOTE"
	.sectionflags	@"SHF_NOTE_NV_CUINFO"
        /*0018*/ 	.short	0x0002
        /*001a*/ 	.short	0x0064
        /*001c*/ 	.short	0x0082
	.zero		2


//--------------------- .nv.info                  --------------------------
	.section	.nv.info,"",@"SHT_CUDA_INFO"
	.align	4


	//----- nvinfo : EIATTR_REGCOUNT
	.align		4
        /*0000*/ 	.byte	0x04, 0x2f
        /*0002*/ 	.short	(.L_1 - .L_0)
	.align		4
.L_0:
        /*0004*/ 	.word	index@(_Z12reverseArrayPiS_)
        /*0008*/ 	.word	0x00000004


	//----- nvinfo : EIATTR_FRAME_SIZE
	.align		4
.L_1:
        /*000c*/ 	.byte	0x04, 0x11
        /*000e*/ 	.short	(.L_3 - .L_2)
	.align		4
.L_2:
        /*0010*/ 	.word	index@(_Z12reverseArrayPiS_)
        /*0014*/ 	.word	0x00000000


	//----- nvinfo : EIATTR_REGCOUNT
	.align		4
.L_3:
        /*0018*/ 	.byte	0x04, 0x2f
        /*001a*/ 	.short	(.L_5 - .L_4)
	.align		4
.L_4:
        /*001c*/ 	.word	index@(_Z19reverseArray_sharedPiS_)
        /*0020*/ 	.word	0x00000004


	//----- nvinfo : EIATTR_FRAME_SIZE
	.align		4
.L_5:
        /*0024*/ 	.byte	0x04, 0x11
        /*0026*/ 	.short	(.L_7 - .L_6)
	.align		4
.L_6:
        /*0028*/ 	.word	index@(_Z19reverseArray_sharedPiS_)
        /*002c*/ 	.word	0x00000000


	//----- nvinfo : EIATTR_MIN_STACK_SIZE
	.align		4
.L_7:
        /*0030*/ 	.byte	0x04, 0x12
        /*0032*/ 	.short	(.L_9 - .L_8)
	.align		4
.L_8:
        /*0034*/ 	.word	index@(_Z19reverseArray_sharedPiS_)
        /*0038*/ 	.word	0x00000000


	//----- nvinfo : EIATTR_MIN_STACK_SIZE
	.align		4
.L_9:
        /*003c*/ 	.byte	0x04, 0x12
        /*003e*/ 	.short	(.L_11 - .L_10)
	.align		4
.L_10:
        /*0040*/ 	.word	index@(_Z12reverseArrayPiS_)
        /*0044*/ 	.word	0x00000000
.L_11:


//--------------------- .nv.compat                --------------------------
	.section	.nv.compat,"",@"SHT_CUDA_COMPAT_INFO"
	.align	4
        /*0000*/ 	.byte	0x02, 0x09, 0x00, 0x00, 0x02, 0x02, 0x01, 0x00, 0x02, 0x05, 0x05, 0x00, 0x03, 0x07, 0x01, 0x01
        /*0010*/ 	.byte	0x02, 0x03, 0x00, 0x00, 0x02, 0x06, 0x01, 0x00, 0x04, 0x0b, 0x08, 0x00, 0x09, 0x00, 0x00, 0x00
        /*0020*/ 	.byte	0x00, 0x00, 0x00, 0x00


//--------------------- .nv.info._Z19reverseArray_sharedPiS_ --------------------------
	.section	.nv.info._Z19reverseArray_sharedPiS_,"",@"SHT_CUDA_INFO"
	.sectionflags	@""
	.align	4


	//----- nvinfo : EIATTR_CUDA_API_VERSION
	.align		4
        /*0000*/ 	.byte	0x04, 0x37
        /*0002*/ 	.short	(.L_13 - .L_12)
.L_12:
        /*0004*/ 	.word	0x00000082


	//----- nvinfo : EIATTR_KPARAM_INFO
	.align		4
.L_13:
        /*0008*/ 	.byte	0x04, 0x17
        /*000a*/ 	.short	(.L_15 - .L_14)
.L_14:
        /*000c*/ 	.word	0x00000000
        /*0010*/ 	.short	0x0001
        /*0012*/ 	.short	0x0008
        /*0014*/ 	.byte	0x00, 0xf5, 0x21, 0x00


	//----- nvinfo : EIATTR_KPARAM_INFO
	.align		4
.L_15:
        /*0018*/ 	.byte	0x04, 0x17
        /*001a*/ 	.short	(.L_17 - .L_16)
.L_16:
        /*001c*/ 	.word	0x00000000
        /*0020*/ 	.short	0x0000
        /*0022*/ 	.short	0x0000
        /*0024*/ 	.byte	0x00, 0xf5, 0x21, 0x00


	//----- nvinfo : EIATTR_SPARSE_MMA_MASK
	.align		4
.L_17:
        /*0028*/ 	.byte	0x03, 0x50
        /*002a*/ 	.short	0x0000


	//----- nvinfo : EIATTR_MAXREG_COUNT
	.align		4
        /*002c*/ 	.byte	0x03, 0x1b
        /*002e*/ 	.short	0x00ff


	//----- nvinfo : EIATTR_MERCURY_ISA_VERSION
	.align		4
        /*0030*/ 	.byte	0x03, 0x5f
        /*0032*/ 	.short	0x0101


	//----- nvinfo : EIATTR_VRC_CTA_INIT_COUNT
	.align		4
        /*0034*/ 	.byte	0x02, 0x4a
	.zero		1
	.zero		1


	//----- nvinfo : EIATTR_EXIT_INSTR_OFFSETS
	.align		4
        /*0038*/ 	.byte	0x04, 0x1c
        /*003a*/ 	.short	(.L_19 - .L_18)


	//   ....[0]....
.L_18:
        /*003c*/ 	.word	0x00000010


	//----- nvinfo : EIATTR_CBANK_PARAM_SIZE
	.align		4
.L_19:
        /*0040*/ 	.byte	0x03, 0x19
        /*0042*/ 	.short	0x0010


	//----- nvinfo : EIATTR_PARAM_CBANK
	.align		4
        /*0044*/ 	.byte	0x04, 0x0a
        /*0046*/ 	.short	(.L_21 - .L_20)
	.align		4
.L_20:
        /*0048*/ 	.word	index@(.nv.constant0._Z19reverseArray_sharedPiS_)
        /*004c*/ 	.short	0x0380
        /*004e*/ 	.short	0x0010


	//----- nvinfo : EIATTR_SW_WAR
	.align		4
.L_21:
        /*0050*/ 	.byte	0x04, 0x36
        /*0052*/ 	.short	(.L_23 - .L_22)
.L_22:
        /*0054*/ 	.word	0x00000008
.L_23:


//--------------------- .nv.info._Z12reverseArrayPiS_ --------------------------
	.section	.nv.info._Z12reverseArrayPiS_,"",@"SHT_CUDA_INFO"
	.sectionflags	@""
	.align	4


	//----- nvinfo : EIATTR_CUDA_API_VERSION
	.align		4
        /*0000*/ 	.byte	0x04, 0x37
        /*0002*/ 	.short	(.L_25 - .L_24)
.L_24:
        /*0004*/ 	.word	0x00000082


	//----- nvinfo : EIATTR_KPARAM_INFO
	.align		4
.L_25:
        /*0008*/ 	.byte	0x04, 0x17
        /*000a*/ 	.short	(.L_27 - .L_26)
.L_26:
        /*000c*/ 	.word	0x00000000
        /*0010*/ 	.short	0x0001
        /*0012*/ 	.short	0x0008
        /*0014*/ 	.byte	0x00, 0xf5, 0x21, 0x00


	//----- nvinfo : EIATTR_KPARAM_INFO
	.align		4
.L_27:
        /*0018*/ 	.byte	0x04, 0x17
        /*001a*/ 	.short	(.L_29 - .L_28)
.L_28:
        /*001c*/ 	.word	0x00000000
        /*0020*/ 	.short	0x0000
        /*0022*/ 	.short	0x0000
        /*0024*/ 	.byte	0x00, 0xf5, 0x21, 0x00


	//----- nvinfo : EIATTR_SPARSE_MMA_MASK
	.align		4
.L_29:
        /*0028*/ 	.byte	0x03, 0x50
        /*002a*/ 	.short	0x0000


	//----- nvinfo : EIATTR_MAXREG_COUNT
	.align		4
        /*002c*/ 	.byte	0x03, 0x1b
        /*002e*/ 	.short	0x00ff


	//----- nvinfo : EIATTR_MERCURY_ISA_VERSION
	.align		4
        /*0030*/ 	.byte	0x03, 0x5f
        /*0032*/ 	.short	0x0101


	//----- nvinfo : EIATTR_VRC_CTA_INIT_COUNT
	.align		4
        /*0034*/ 	.byte	0x02, 0x4a
	.zero		1
	.zero		1


	//----- nvinfo : EIATTR_EXIT_INSTR_OFFSETS
	.align		4
        /*0038*/ 	.byte	0x04, 0x1c
        /*003a*/ 	.short	(.L_31 - .L_30)


	//   ....[0]....
.L_30:
        /*003c*/ 	.word	0x00000010


	//----- nvinfo : EIATTR_CBANK_PARAM_SIZE
	.align		4
.L_31:
        /*0040*/ 	.byte	0x03, 0x19
        /*0042*/ 	.short	0x0010


	//----- nvinfo : EIATTR_PARAM_CBANK
	.align		4
        /*0044*/ 	.byte	0x04, 0x0a
        /*0046*/ 	.short	(.L_33 - .L_32)
	.align		4
.L_32:
        /*0048*/ 	.word	index@(.nv.constant0._Z12reverseArrayPiS_)
        /*004c*/ 	.short	0x0380
        /*004e*/ 	.short	0x0010


	//----- nvinfo : EIATTR_SW_WAR
	.align		4
.L_33:
        /*0050*/ 	.byte	0x04, 0x36
        /*0052*/ 	.short	(.L_35 - .L_34)
.L_34:
        /*0054*/ 	.word	0x00000008
.L_35:


//--------------------- .nv.callgraph             --------------------------
	.section	.nv.callgraph,"",@"SHT_CUDA_CALLGRAPH"
	.align	4
	.sectionentsize	8
	.align		4
        /*0000*/ 	.word	0x00000000
	.align		4
        /*0004*/ 	.word	0xffffffff
	.align		4
        /*0008*/ 	.word	0x00000000
	.align		4
        /*000c*/ 	.word	0xfffffffe
	.align		4
        /*0010*/ 	.word	0x00000000
	.align		4
        /*0014*/ 	.word	0xfffffffd
	.align		4
        /*0018*/ 	.word	0x00000000
	.align		4
        /*001c*/ 	.word	0xfffffffc


//--------------------- .text._Z19reverseArray_sharedPiS_ --------------------------
	.section	.text._Z19reverseArray_sharedPiS_,"ax",@progbits
	.align	128
        .global         _Z19reverseArray_sharedPiS_
        .type           _Z19reverseArray_sharedPiS_,@function
        .size           _Z19reverseArray_sharedPiS_,(.L_x_2 - _Z19reverseArray_sharedPiS_)
        .other          _Z19reverseArray_sharedPiS_,@"STO_CUDA_ENTRY STV_DEFAULT"
_Z19reverseArray_sharedPiS_:
.text._Z19reverseArray_sharedPiS_:
[----:B------:R-:W-:Y:S01]  /*0000*/  LDC R1, c[0x0][0x37c] ;  /* 0x0000df00ff017b82 */ /* 0x000fe20000000800 */
[----:B------:R-:W-:Y:S05]  /*0010*/  EXIT ;  /* 0x000000000000794d */ /* 0x000fea0003800000 */
.L_x_0:
[----:B------:R-:W-:-:S00]  /*0020*/  BRA `(.L_x_0) ;  /* 0xfffffffc00fc7947 */ /* 0x000fc0000383ffff */
[----:B------:R-:W-:-:S00]  /*0030*/  NOP ;  /* 0x0000000000007918 */ /* 0x000fc00000000000 */
        /* <DEDUP_REMOVED lines=12> */
.L_x_2:


//--------------------- .text._Z12reverseArrayPiS_ --------------------------
	.section	.text._Z12reverseArrayPiS_,"ax",@progbits
	.align	128
        .global         _Z12reverseArrayPiS_
        .type           _Z12reverseArrayPiS_,@function
        .size           _Z12reverseArrayPiS_,(.L_x_3 - _Z12reverseArrayPiS_)
        .other          _Z12reverseArrayPiS_,@"STO_CUDA_ENTRY STV_DEFAULT"
_Z12reverseArrayPiS_:
.text._Z12reverseArrayPiS_:
[----:B------:R-:W-:Y:S01]  /*0000*/  LDC R1, c[0x0][0x37c] ;  /* 0x0000df00ff017b82 */ /* 0x000fe20000000800 */
[----:B------:R-:W-:Y:S05]  /*0010*/  EXIT ;  /* 0x000000000000794d */ /* 0x000fea0003800000 */
.L_x_1:
        /* <DEDUP_REMOVED lines=14> */
.L_x_3:


//--------------------- .nv.shared.reserved.0     --------------------------
	.section	.nv.shared.reserved.0,"aw",@nobits
	.weak		__nv_reservedSMEM_offset_0_alias
	.size		__nv_reservedSMEM_offset_0_alias, 0, 64
	.other		__nv_reservedSMEM_offset_0_alias,@"STO_CUDA_RESERVED_SHARED STV_DEFAULT"
__nv_reservedSMEM_offset_0_alias:
	.zero		0
	.zero		64


//--------------------- .nv.constant0._Z19reverseArray_sharedPiS_ --------------------------
	.section	.nv.constant0._Z19reverseArray_sharedPiS_,"a",@progbits
	.sectionflags	@""
	.align	4
.nv.constant0._Z19reverseArray_sharedPiS_:
	.zero		912


//--------------------- .nv.constant0._Z12reverseArrayPiS_ --------------------------
	.section	.nv.constant0._Z12reverseArrayPiS_,"a",@progbits
	.sectionflags	@""
	.align	4
.nv.constant0._Z12reverseArrayPiS_:
	.zero		912


//--------------------- SYMBOLS --------------------------

	.type		.nv.reservedSmem.offset0,@object
	.size		.nv.reservedSmem.offset0,0x4
